	.headerflags	@"EF_CUDA_TEXMODE_UNIFIED EF_CUDA_64BIT_ADDRESS EF_CUDA_ACCELERATORS EF_CUDA_SM90 EF_CUDA_VIRTUAL_SM(EF_CUDA_SM90)"
	.elftype	@"ET_EXEC"


//--------------------- .nv.info                  --------------------------
	.section	.nv.info,"",@"SHT_CUDA_INFO"
	.align	4


	//----- nvinfo : EIATTR_REGCOUNT
	.align		4
        /*0000*/ 	.byte	0x04, 0x2f
        /*0002*/ 	.short	(.L_2 - .L_1)
	.align		4
.L_1:
        /*0004*/ 	.word	index@(triton_poi_fused__log_softmax_27)
        /*0008*/ 	.word	0x00000011


	//----- nvinfo : EIATTR_MIN_STACK_SIZE
	.align		4
.L_2:
        /*000c*/ 	.byte	0x04, 0x12
        /*000e*/ 	.short	(.L_4 - .L_3)
	.align		4
.L_3:
        /*0010*/ 	.word	index@(triton_poi_fused__log_softmax_27)
        /*0014*/ 	.word	0x00000000


	//----- nvinfo : EIATTR_FRAME_SIZE
	.align		4
.L_4:
        /*0018*/ 	.byte	0x04, 0x11
        /*001a*/ 	.short	(.L_6 - .L_5)
	.align		4
.L_5:
        /*001c*/ 	.word	index@(triton_poi_fused__log_softmax_27)
        /*0020*/ 	.word	0x00000000


	//----- nvinfo : EIATTR_MIN_STACK_SIZE
	.align		4
.L_6:
        /*0024*/ 	.byte	0x04, 0x12
        /*0026*/ 	.short	(.L_8 - .L_7)
	.align		4
.L_7:
        /*0028*/ 	.word	index@(triton_poi_fused__log_softmax_27)
        /*002c*/ 	.word	0x00000000
.L_8:


//--------------------- .nv.info.triton_poi_fused__log_softmax_27 --------------------------
	.section	.nv.info.triton_poi_fused__log_softmax_27,"",@"SHT_CUDA_INFO"
	.sectionflags	@""
	.align	4


	//----- nvinfo : EIATTR_CUDA_API_VERSION
	.align		4
        /*0000*/ 	.byte	0x04, 0x37
        /*0002*/ 	.short	(.L_10 - .L_9)
.L_9:
        /*0004*/ 	.word	0x0000007c


	//----- nvinfo : EIATTR_KPARAM_INFO
	.align		4
.L_10:
        /*0008*/ 	.byte	0x04, 0x17
        /*000a*/ 	.short	(.L_12 - .L_11)
.L_11:
        /*000c*/ 	.word	0x00000000
        /*0010*/ 	.short	0x0002
        /*0012*/ 	.short	0x0010
        /*0014*/ 	.byte	0x00, 0xf0, 0x11, 0x00


	//----- nvinfo : EIATTR_KPARAM_INFO
	.align		4
.L_12:
        /*0018*/ 	.byte	0x04, 0x17
        /*001a*/ 	.short	(.L_14 - .L_13)
.L_13:
        /*001c*/ 	.word	0x00000000
        /*0020*/ 	.short	0x0001
        /*0022*/ 	.short	0x0008
        /*0024*/ 	.byte	0x00, 0xf4, 0x21, 0x00


	//----- nvinfo : EIATTR_KPARAM_INFO
	.align		4
.L_14:
        /*0028*/ 	.byte	0x04, 0x17
        /*002a*/ 	.short	(.L_16 - .L_15)
.L_15:
        /*002c*/ 	.word	0x00000000
        /*0030*/ 	.short	0x0000
        /*0032*/ 	.short	0x0000
        /*0034*/ 	.byte	0x00, 0xf4, 0x21, 0x00


	//----- nvinfo : EIATTR_SPARSE_MMA_MASK
	.align		4
.L_16:
        /*0038*/ 	.byte	0x03, 0x50
        /*003a*/ 	.short	0x0000


	//----- nvinfo : EIATTR_MAXREG_COUNT
	.align		4
        /*003c*/ 	.byte	0x03, 0x1b
        /*003e*/ 	.short	0x00ff


	//----- nvinfo : EIATTR_EXIT_INSTR_OFFSETS
	.align		4
        /*0040*/ 	.byte	0x04, 0x1c
        /*0042*/ 	.short	(.L_18 - .L_17)


	//   ....[0]....
.L_17:
        /*0044*/ 	.word	0x00000840


	//----- nvinfo : EIATTR_REQNTID
	.align		4
.L_18:
        /*0048*/ 	.byte	0x04, 0x10
        /*004a*/ 	.short	(.L_20 - .L_19)
.L_19:
        /*004c*/ 	.word	0x00000080
        /*0050*/ 	.word	0x00000001
        /*0054*/ 	.word	0x00000001


	//----- nvinfo : EIATTR_CBANK_PARAM_SIZE
	.align		4
.L_20:
        /*0058*/ 	.byte	0x03, 0x19
        /*005a*/ 	.short	0x0014


	//----- nvinfo : EIATTR_PARAM_CBANK
	.align		4
        /*005c*/ 	.byte	0x04, 0x0a
        /*005e*/ 	.short	(.L_22 - .L_21)
	.align		4
.L_21:
        /*0060*/ 	.word	index@(.nv.constant0.triton_poi_fused__log_softmax_27)
        /*0064*/ 	.short	0x0210
        /*0066*/ 	.short	0x0014


	//----- nvinfo : EIATTR_SW_WAR
	.align		4
.L_22:
        /*0068*/ 	.byte	0x04, 0x36
        /*006a*/ 	.short	(.L_24 - .L_23)
.L_23:
        /*006c*/ 	.word	0x00000008
.L_24:


//--------------------- .nv.callgraph             --------------------------
	.section	.nv.callgraph,"",@"SHT_CUDA_CALLGRAPH"
	.align	4
	.sectionentsize	8
	.align		4
        /*0000*/ 	.word	0x00000000
	.align		4
        /*0004*/ 	.word	0xffffffff
	.align		4
        /*0008*/ 	.word	0x00000000
	.align		4
        /*000c*/ 	.word	0xfffffffe
	.align		4
        /*0010*/ 	.word	0x00000000
	.align		4
        /*0014*/ 	.word	0xfffffffd
	.align		4
        /*0018*/ 	.word	0x00000000
	.align		4
        /*001c*/ 	.word	0xfffffffc


//--------------------- .nv.constant4             --------------------------
	.section	.nv.constant4,"a",@progbits
	.align	8
	.align		8
.nv.constant4:
        /*0000*/ 	.dword	_$_str


//--------------------- .text.triton_poi_fused__log_softmax_27 --------------------------
	.section	.text.triton_poi_fused__log_softmax_27,"ax",@progbits
	.align	128
        .global         triton_poi_fused__log_softmax_27
        .type           triton_poi_fused__log_softmax_27,@function
        .size           triton_poi_fused__log_softmax_27,(.L_x_1 - triton_poi_fused__log_softmax_27)
        .other          triton_poi_fused__log_softmax_27,@"STO_CUDA_ENTRY STV_DEFAULT"
triton_poi_fused__log_softmax_27:
.text.triton_poi_fused__log_softmax_27:
[----:B------:R-:W-:Y:S01]  /*0000*/  LDC R1, c[0x0][0x28] ;  /* 0x00000a00ff017b82 */ /* 0x000fe20000000800 */
[----:B------:R-:W1:Y:S07]  /*0010*/  S2R R0, SR_TID.X ;  /* 0x0000000000007919 */ /* 0x000e6e0000002100 */
[----:B------:R-:W2:Y:S01]  /*0020*/  LDC.64 R2, c[0x0][0x210] ;  /* 0x00008400ff027b82 */ /* 0x000ea20000000a00 */
[----:B------:R-:W-:Y:S01]  /*0030*/  ULDC.64 UR4, c[0x0][0x208] ;  /* 0x0000820000047ab9 */ /* 0x000fe20000000a00 */
[----:B------:R-:W-:Y:S01]  /*0040*/  ULDC.64 UR6, c[0x0][0x218] ;  /* 0x0000860000067ab9 */ /* 0x000fe20000000a00 */
[----:B------:R-:W3:Y:S01]  /*0050*/  S2R R7, SR_CTAID.X ;  /* 0x0000000000077919 */ /* 0x000ee20000002500 */
[----:B-1----:R-:W-:-:S02]  /*0060*/  SHF.L.U32 R0, R0, 0x1, RZ ;  /* 0x0000000100007819 */ /* 0x002fc400000006ff */
[----:B---3--:R-:W-:Y:S02]  /*0070*/  SHF.R.S32.HI R5, RZ, 0x17, R7 ;  /* 0x00000017ff057819 */ /* 0x008fe40000011407 */
[----:B------:R-:W-:Y:S02]  /*0080*/  LOP3.LUT R0, R0, 0xfe, RZ, 0xc0, !PT ;  /* 0x000000fe00007812 */ /* 0x000fe400078ec0ff */
[----:B------:R-:W-:Y:S02]  /*0090*/  SGXT R5, R5, 0x1 ;  /* 0x000000010505781a */ /* 0x000fe40000000200 */
[----:B------:R-:W-:-:S04]  /*00a0*/  LEA R0, R7, R0, 0x8 ;  /* 0x0000000007007211 */ /* 0x000fc800078e40ff */
[CC--:B------:R-:W-:Y:S02]  /*00b0*/  LEA.HI R4, R5.reuse, R0.reuse, RZ, 0xc ;  /* 0x0000000005047211 */ /* 0x0c0fe400078f60ff */
[----:B------:R-:W-:Y:S02]  /*00c0*/  LEA.HI R6, R5, R0, RZ, 0xe ;  /* 0x0000000005067211 */ /* 0x000fe400078f70ff */
[----:B------:R-:W-:Y:S02]  /*00d0*/  LOP3.LUT R5, R4, 0xfffff000, RZ, 0xc0, !PT ;  /* 0xfffff00004057812 */ /* 0x000fe400078ec0ff */
[----:B------:R-:W-:-:S04]  /*00e0*/  LOP3.LUT R6, R6, 0xffffc000, RZ, 0xc0, !PT ;  /* 0xffffc00006067812 */ /* 0x000fc800078ec0ff */
[----:B------:R-:W-:-:S05]  /*00f0*/  IADD3 R11, R6, R0, -R5 ;  /* 0x00000000060b7210 */ /* 0x000fca0007ffe805 */
[----:B--2---:R-:W-:-:S06]  /*0100*/  IMAD.WIDE R4, R11, 0x4, R2 ;  /* 0x000000040b047825 */ /* 0x004fcc00078e0202 */
[----:B------:R-:W2:Y:S01]  /*0110*/  LDG.E.EL.64 R4, desc[UR4][R4.64] ;  /* 0x0000000404047981 */ /* 0x000ea2000c2e1b00 */
[----:B------:R-:W-:Y:S02]  /*0120*/  IADD3 R7, R11, 0x1000, RZ ;  /* 0x000010000b077810 */ /* 0x000fe40007ffe0ff */
[----:B------:R-:W-:-:S03]  /*0130*/  IADD3 R9, R11, 0x2000, RZ ;  /* 0x000020000b097810 */ /* 0x000fc60007ffe0ff */
[----:B------:R-:W-:Y:S01]  /*0140*/  IMAD.WIDE R6, R7, 0x4, R2 ;  /* 0x0000000407067825 */ /* 0x000fe200078e0202 */
[----:B------:R-:W-:-:S03]  /*0150*/  IADD3 R11, R11, 0x3000, RZ ;  /* 0x000030000b0b7810 */ /* 0x000fc60007ffe0ff */
[--C-:B------:R-:W-:Y:S02]  /*0160*/  IMAD.WIDE R8, R9, 0x4, R2.reuse ;  /* 0x0000000409087825 */ /* 0x100fe400078e0202 */
[----:B------:R-:W3:Y:S02]  /*0170*/  LDG.E.EL.64 R6, desc[UR4][R6.64] ;  /* 0x0000000406067981 */ /* 0x000ee4000c2e1b00 */
[--C-:B------:R-:W-:Y:S02]  /*0180*/  IMAD.WIDE R10, R11, 0x4, R2.reuse ;  /* 0x000000040b0a7825 */ /* 0x100fe400078e0202 */
[----:B------:R-:W4:Y:S04]  /*0190*/  LDG.E.EL.64 R8, desc[UR4][R8.64] ;  /* 0x0000000408087981 */ /* 0x000f28000c2e1b00 */
[----:B------:R-:W5:Y:S01]  /*01a0*/  LDG.E.EL.64 R10, desc[UR4][R10.64] ;  /* 0x000000040a0a7981 */ /* 0x000f62000c2e1b00 */
[----:B------:R-:W-:-:S06]  /*01b0*/  IMAD.WIDE R2, R0, 0x4, R2 ;  /* 0x0000000400027825 */ /* 0x000fcc00078e0202 */
[----:B------:R-:W5:Y:S01]  /*01c0*/  LDG.E.64 R2, desc[UR4][R2.64] ;  /* 0x0000000402027981 */ /* 0x000f62000c1e1b00 */
[----:B--2---:R-:W-:Y:S01]  /*01d0*/  FMUL R4, R4, 1.4426950216293334961 ;  /* 0x3fb8aa3b04047820 */ /* 0x004fe20000400000 */
[----:B------:R-:W-:-:S04]  /*01e0*/  FMUL R5, R5, 1.4426950216293334961 ;  /* 0x3fb8aa3b05057820 */ /* 0x000fc80000400000 */
[----:B------:R-:W-:Y:S02]  /*01f0*/  FSETP.GEU.AND P6, PT, R4, -126, PT ;  /* 0xc2fc00000400780b */ /* 0x000fe40003fce000 */
[----:B------:R-:W-:Y:S01]  /*0200*/  FSETP.GEU.AND P4, PT, R5, -126, PT ;  /* 0xc2fc00000500780b */ /* 0x000fe20003f8e000 */
[----:B---3--:R-:W-:Y:S01]  /*0210*/  FMUL R12, R7, 1.4426950216293334961 ;  /* 0x3fb8aa3b070c7820 */ /* 0x008fe20000400000 */
[----:B------:R-:W-:Y:S01]  /*0220*/  FMUL R6, R6, 1.4426950216293334961 ;  /* 0x3fb8aa3b06067820 */ /* 0x000fe20000400000 */
[----:B----4-:R-:W-:-:S03]  /*0230*/  FMUL R8, R8, 1.4426950216293334961 ;  /* 0x3fb8aa3b08087820 */ /* 0x010fc60000400000 */
[----:B------:R-:W-:-:S05]  /*0240*/  FSETP.GEU.AND P3, PT, R12, -126, PT ;  /* 0xc2fc00000c00780b */ /* 0x000fca0003f6e000 */
[----:B------:R-:W-:Y:S01]  /*0250*/  @!P6 FMUL R4, R4, 0.5 ;  /* 0x3f0000000404e820 */ /* 0x000fe20000400000 */
[----:B------:R-:W-:Y:S01]  /*0260*/  FSETP.GEU.AND P5, PT, R6, -126, PT ;  /* 0xc2fc00000600780b */ /* 0x000fe20003fae000 */
[----:B------:R-:W-:Y:S01]  /*0270*/  FMUL R13, R9, 1.4426950216293334961 ;  /* 0x3fb8aa3b090d7820 */ /* 0x000fe20000400000 */
[----:B-----5:R-:W-:Y:S01]  /*0280*/  FMUL R14, R11, 1.4426950216293334961 ;  /* 0x3fb8aa3b0b0e7820 */ /* 0x020fe20000400000 */
[----:B------:R-:W-:Y:S01]  /*0290*/  FMUL R10, R10, 1.4426950216293334961 ;  /* 0x3fb8aa3b0a0a7820 */ /* 0x000fe20000400000 */
[----:B------:R-:W-:Y:S01]  /*02a0*/  FSETP.GEU.AND P2, PT, R8, -126, PT ;  /* 0xc2fc00000800780b */ /* 0x000fe20003f4e000 */
[----:B------:R-:W1:Y:S01]  /*02b0*/  MUFU.EX2 R4, R4 ;  /* 0x0000000400047308 */ /* 0x000e620000000800 */
[----:B------:R-:W-:Y:S01]  /*02c0*/  FSETP.GEU.AND P1, PT, R13, -126, PT ;  /* 0xc2fc00000d00780b */ /* 0x000fe20003f2e000 */
[----:B------:R-:W-:Y:S01]  /*02d0*/  @!P4 FMUL R5, R5, 0.5 ;  /* 0x3f0000000505c820 */ /* 0x000fe20000400000 */
[----:B------:R-:W-:Y:S01]  /*02e0*/  FSETP.GEU.AND P0, PT, R10, -126, PT ;  /* 0xc2fc00000a00780b */ /* 0x000fe20003f0e000 */
[----:B------:R-:W-:-:S04]  /*02f0*/  @!P3 FMUL R12, R12, 0.5 ;  /* 0x3f0000000c0cb820 */ /* 0x000fc80000400000 */
[----:B------:R-:W-:Y:S01]  /*0300*/  @!P5 FMUL R6, R6, 0.5 ;  /* 0x3f0000000606d820 */ /* 0x000fe20000400000 */
[----:B------:R-:W2:Y:S03]  /*0310*/  MUFU.EX2 R5, R5 ;  /* 0x0000000500057308 */ /* 0x000ea60000000800 */
[----:B------:R-:W-:Y:S02]  /*0320*/  @!P2 FMUL R8, R8, 0.5 ;  /* 0x3f0000000808a820 */ /* 0x000fe40000400000 */
[----:B------:R-:W-:Y:S01]  /*0330*/  @!P1 FMUL R13, R13, 0.5 ;  /* 0x3f0000000d0d9820 */ /* 0x000fe20000400000 */
[----:B-1----:R-:W-:Y:S01]  /*0340*/  @!P6 FMUL R4, R4, R4 ;  /* 0x000000040404e220 */ /* 0x002fe20000400000 */
[----:B------:R-:W-:Y:S01]  /*0350*/  FSETP.GEU.AND P6, PT, R14, -126, PT ;  /* 0xc2fc00000e00780b */ /* 0x000fe20003fce000 */
[----:B------:R-:W1:Y:S01]  /*0360*/  MUFU.EX2 R7, R6 ;  /* 0x0000000600077308 */ /* 0x000e620000000800 */
[----:B------:R-:W-:Y:S01]  /*0370*/  @!P0 FMUL R10, R10, 0.5 ;  /* 0x3f0000000a0a8820 */ /* 0x000fe20000400000 */
[----:B--2---:R-:W-:-:S06]  /*0380*/  @!P4 FMUL R5, R5, R5 ;  /* 0x000000050505c220 */ /* 0x004fcc0000400000 */
[----:B------:R-:W2:Y:S04]  /*0390*/  MUFU.EX2 R12, R12 ;  /* 0x0000000c000c7308 */ /* 0x000ea80000000800 */
[----:B------:R-:W-:Y:S01]  /*03a0*/  @!P6 FMUL R14, R14, 0.5 ;  /* 0x3f0000000e0ee820 */ /* 0x000fe20000400000 */
[----:B-1----:R-:W-:-:S03]  /*03b0*/  @!P5 FMUL R7, R7, R7 ;  /* 0x000000070707d220 */ /* 0x002fc60000400000 */
[----:B------:R-:W1:Y:S01]  /*03c0*/  MUFU.EX2 R9, R8 ;  /* 0x0000000800097308 */ /* 0x000e620000000800 */
[----:B------:R-:W-:Y:S01]  /*03d0*/  FADD R4, R4, R7 ;  /* 0x0000000704047221 */ /* 0x000fe20000000000 */
[----:B--2---:R-:W-:-:S06]  /*03e0*/  @!P3 FMUL R12, R12, R12 ;  /* 0x0000000c0c0cb220 */ /* 0x004fcc0000400000 */
[----:B------:R-:W2:Y:S01]  /*03f0*/  MUFU.EX2 R6, R13 ;  /* 0x0000000d00067308 */ /* 0x000ea20000000800 */
[----:B------:R-:W-:Y:S01]  /*0400*/  FADD R5, R5, R12 ;  /* 0x0000000c05057221 */ /* 0x000fe20000000000 */
[----:B-1----:R-:W-:-:S06]  /*0410*/  @!P2 FMUL R9, R9, R9 ;  /* 0x000000090909a220 */ /* 0x002fcc0000400000 */
[----:B------:R-:W1:Y:S01]  /*0420*/  MUFU.EX2 R11, R10 ;  /* 0x0000000a000b7308 */ /* 0x000e620000000800 */
[----:B------:R-:W-:Y:S01]  /*0430*/  FADD R4, R4, R9 ;  /* 0x0000000904047221 */ /* 0x000fe20000000000 */
[----:B--2---:R-:W-:-:S06]  /*0440*/  @!P1 FMUL R6, R6, R6 ;  /* 0x0000000606069220 */ /* 0x004fcc0000400000 */
[----:B------:R-:W2:Y:S01]  /*0450*/  MUFU.EX2 R14, R14 ;  /* 0x0000000e000e7308 */ /* 0x000ea20000000800 */
[----:B------:R-:W-:Y:S01]  /*0460*/  FADD R5, R5, R6 ;  /* 0x0000000605057221 */ /* 0x000fe20000000000 */
[----:B-1----:R-:W-:-:S04]  /*0470*/  @!P0 FMUL R11, R11, R11 ;  /* 0x0000000b0b0b8220 */ /* 0x002fc80000400000 */
[----:B------:R-:W-:Y:S01]  /*0480*/  FADD R4, R4, R11 ;  /* 0x0000000b04047221 */ /* 0x000fe20000000000 */
[----:B------:R-:W-:Y:S01]  /*0490*/  HFMA2.MMA R11, -RZ, RZ, 1.5048828125, 33.21875 ;  /* 0x3e055027ff0b7435 */ /* 0x000fe200000001ff */
[----:B--2---:R-:W-:-:S03]  /*04a0*/  @!P6 FMUL R14, R14, R14 ;  /* 0x0000000e0e0ee220 */ /* 0x004fc60000400000 */
[----:B------:R-:W-:Y:S01]  /*04b0*/  FSETP.GEU.AND P0, PT, R4, 1.175494350822287508e-38, PT ;  /* 0x008000000400780b */ /* 0x000fe20003f0e000 */
[----:B------:R-:W-:-:S05]  /*04c0*/  FADD R5, R5, R14 ;  /* 0x0000000e05057221 */ /* 0x000fca0000000000 */
[----:B------:R-:W-:-:S07]  /*04d0*/  FSETP.GEU.AND P1, PT, R5, 1.175494350822287508e-38, PT ;  /* 0x008000000500780b */ /* 0x000fce0003f2e000 */
[----:B------:R-:W-:-:S05]  /*04e0*/  @!P0 FMUL R4, R4, 8388608 ;  /* 0x4b00000004048820 */ /* 0x000fca0000400000 */
[----:B------:R-:W-:Y:S02]  /*04f0*/  IADD3 R9, R4, -0x3f2aaaab, RZ ;  /* 0xc0d5555504097810 */ /* 0x000fe40007ffe0ff */
[----:B------:R-:W-:Y:S01]  /*0500*/  FSETP.NEU.AND P2, PT, R4, RZ, PT ;  /* 0x000000ff0400720b */ /* 0x000fe20003f4d000 */
[----:B------:R-:W-:Y:S01]  /*0510*/  @!P1 FMUL R5, R5, 8388608 ;  /* 0x4b00000005059820 */ /* 0x000fe20000400000 */
[----:B------:R-:W-:-:S04]  /*0520*/  LOP3.LUT R9, R9, 0xff800000, RZ, 0xc0, !PT ;  /* 0xff80000009097812 */ /* 0x000fc800078ec0ff */
[----:B------:R-:W-:Y:S02]  /*0530*/  IADD3 R8, R5, -0x3f2aaaab, RZ ;  /* 0xc0d5555505087810 */ /* 0x000fe40007ffe0ff */
[----:B------:R-:W-:Y:S02]  /*0540*/  IADD3 R7, R4, -R9, RZ ;  /* 0x8000000904077210 */ /* 0x000fe40007ffe0ff */
[----:B------:R-:W-:Y:S02]  /*0550*/  LOP3.LUT R8, R8, 0xff800000, RZ, 0xc0, !PT ;  /* 0xff80000008087812 */ /* 0x000fe400078ec0ff */
[----:B------:R-:W-:Y:S01]  /*0560*/  I2FP.F32.S32 R9, R9 ;  /* 0x0000000900097245 */ /* 0x000fe20000201400 */
[----:B------:R-:W-:Y:S01]  /*0570*/  FADD R7, R7, -1 ;  /* 0xbf80000007077421 */ /* 0x000fe20000000000 */
[----:B------:R-:W-:Y:S02]  /*0580*/  IADD3 R6, R5, -R8, RZ ;  /* 0x8000000805067210 */ /* 0x000fe40007ffe0ff */
[----:B------:R-:W-:Y:S01]  /*0590*/  I2FP.F32.S32 R8, R8 ;  /* 0x0000000800087245 */ /* 0x000fe20000201400 */
[----:B------:R-:W-:-:S02]  /*05a0*/  FFMA.FTZ R10, R7, -R11, 0.14084610342979431152 ;  /* 0x3e1039f6070a7423 */ /* 0x000fc4000001080b */
[----:B------:R-:W-:Y:S02]  /*05b0*/  FADD R6, R6, -1 ;  /* 0xbf80000006067421 */ /* 0x000fe40000000000 */
[C---:B------:R-:W-:Y:S02]  /*05c0*/  FFMA.FTZ R10, R7.reuse, R10, -0.12148627638816833496 ;  /* 0xbdf8cdcc070a7423 */ /* 0x040fe4000001000a */
[C---:B------:R-:W-:Y:S02]  /*05d0*/  FFMA.FTZ R11, R6.reuse, -R11, 0.14084610342979431152 ;  /* 0x3e1039f6060b7423 */ /* 0x040fe4000001080b */
[C---:B------:R-:W-:Y:S02]  /*05e0*/  FFMA.FTZ R10, R7.reuse, R10, 0.13980610668659210205 ;  /* 0x3e0f2955070a7423 */ /* 0x040fe4000001000a */
[----:B------:R-:W-:Y:S02]  /*05f0*/  FFMA.FTZ R11, R6, R11, -0.12148627638816833496 ;  /* 0xbdf8cdcc060b7423 */ /* 0x000fe4000001000b */
[----:B------:R-:W-:-:S02]  /*0600*/  FFMA.FTZ R10, R7, R10, -0.16684235632419586182 ;  /* 0xbe2ad8b9070a7423 */ /* 0x000fc4000001000a */
[C---:B------:R-:W-:Y:S02]  /*0610*/  FFMA.FTZ R11, R6.reuse, R11, 0.13980610668659210205 ;  /* 0x3e0f2955060b7423 */ /* 0x040fe4000001000b */
[C---:B------:R-:W-:Y:S02]  /*0620*/  FFMA.FTZ R10, R7.reuse, R10, 0.20012299716472625732 ;  /* 0x3e4ced0b070a7423 */ /* 0x040fe4000001000a */
[C---:B------:R-:W-:Y:S02]  /*0630*/  FFMA.FTZ R11, R6.reuse, R11, -0.16684235632419586182 ;  /* 0xbe2ad8b9060b7423 */ /* 0x040fe4000001000b */
[C---:B------:R-:W-:Y:S01]  /*0640*/  FFMA.FTZ R12, R7.reuse, R10, -0.24999669194221496582 ;  /* 0xbe7fff22070c7423 */ /* 0x040fe2000001000a */
[----:B------:R-:W-:Y:S01]  /*0650*/  FSEL R10, RZ, -23, P0 ;  /* 0xc1b80000ff0a7808 */ /* 0x000fe20000000000 */
[----:B------:R-:W-:Y:S01]  /*0660*/  FFMA.FTZ R11, R6, R11, 0.20012299716472625732 ;  /* 0x3e4ced0b060b7423 */ /* 0x000fe2000001000b */
[----:B------:R-:W-:Y:S01]  /*0670*/  ISETP.GE.U32.AND P0, PT, R4, 0x7f800000, PT ;  /* 0x7f8000000400780c */ /* 0x000fe20003f06070 */
[----:B------:R-:W-:-:S02]  /*0680*/  FFMA.FTZ R12, R7, R12, 0.33333182334899902344 ;  /* 0x3eaaaa78070c7423 */ /* 0x000fc4000001000c */
[C---:B------:R-:W-:Y:S01]  /*0690*/  FFMA.FTZ R13, R6.reuse, R11, -0.24999669194221496582 ;  /* 0xbe7fff22060d7423 */ /* 0x040fe2000001000b */
[----:B------:R-:W-:Y:S01]  /*06a0*/  FSEL R11, RZ, -23, P1 ;  /* 0xc1b80000ff0b7808 */ /* 0x000fe20000800000 */
[----:B------:R-:W-:Y:S01]  /*06b0*/  FFMA.FTZ R12, R7, R12, -0.5 ;  /* 0xbf000000070c7423 */ /* 0x000fe2000001000c */
[----:B------:R-:W-:Y:S01]  /*06c0*/  ISETP.GE.U32.AND P1, PT, R5, 0x7f800000, PT ;  /* 0x7f8000000500780c */ /* 0x000fe20003f26070 */
[----:B------:R-:W-:Y:S01]  /*06d0*/  FFMA.FTZ R13, R6, R13, 0.33333182334899902344 ;  /* 0x3eaaaa78060d7423 */ /* 0x000fe2000001000d */
[----:B------:R-:W-:Y:S01]  /*06e0*/  FFMA.FTZ R9, R9, 1.1920928955078125e-07, R10 ;  /* 0x3400000009097823 */ /* 0x000fe2000001000a */
[C---:B------:R-:W-:Y:S01]  /*06f0*/  FMUL R12, R7.reuse, R12 ;  /* 0x0000000c070c7220 */ /* 0x040fe20000400000 */
[----:B------:R-:W-:Y:S01]  /*0700*/  FFMA.FTZ R8, R8, 1.1920928955078125e-07, R11 ;  /* 0x3400000008087823 */ /* 0x000fe2000001000b */
[C---:B------:R-:W-:Y:S02]  /*0710*/  FFMA.FTZ R13, R6.reuse, R13, -0.5 ;  /* 0xbf000000060d7423 */ /* 0x040fe4000001000d */
[----:B------:R-:W-:Y:S01]  /*0720*/  FFMA.FTZ R12, R7, R12, R7 ;  /* 0x0000000c070c7223 */ /* 0x000fe20000010007 */
[----:B------:R-:W-:Y:S01]  /*0730*/  @P0 MOV R7, 0x7f800000 ;  /* 0x7f80000000070802 */ /* 0x000fe20000000f00 */
[----:B------:R-:W-:-:S02]  /*0740*/  FMUL R13, R6, R13 ;  /* 0x0000000d060d7220 */ /* 0x000fc40000400000 */
[----:B------:R-:W-:Y:S02]  /*0750*/  FFMA.FTZ R9, R9, 0.69314718246459960938, R12 ;  /* 0x3f31721809097823 */ /* 0x000fe4000001000c */
[----:B------:R-:W-:Y:S01]  /*0760*/  FFMA.FTZ R13, R6, R13, R6 ;  /* 0x0000000d060d7223 */ /* 0x000fe20000010006 */
[----:B------:R-:W-:Y:S01]  /*0770*/  @P1 MOV R6, 0x7f800000 ;  /* 0x7f80000000061802 */ /* 0x000fe20000000f00 */
[----:B------:R-:W-:Y:S01]  /*0780*/  @P0 FFMA.FTZ R9, R4, R7, +INF ;  /* 0x7f80000004090423 */ /* 0x000fe20000010007 */
[C---:B------:R-:W-:Y:S01]  /*0790*/  FSETP.NEU.AND P0, PT, R5.reuse, RZ, PT ;  /* 0x000000ff0500720b */ /* 0x040fe20003f0d000 */
[----:B------:R-:W-:Y:S02]  /*07a0*/  FFMA.FTZ R8, R8, 0.69314718246459960938, R13 ;  /* 0x3f31721808087823 */ /* 0x000fe4000001000d */
[----:B------:R-:W-:Y:S01]  /*07b0*/  @P1 FFMA.FTZ R8, R5, R6, +INF ;  /* 0x7f80000005081423 */ /* 0x000fe20000010006 */
[----:B------:R-:W-:Y:S02]  /*07c0*/  FSEL R9, R9, -INF , P2 ;  /* 0xff80000009097808 */ /* 0x000fe40001000000 */
[----:B------:R-:W-:-:S02]  /*07d0*/  SHF.R.S32.HI R5, RZ, 0x1f, R0 ;  /* 0x0000001fff057819 */ /* 0x000fc40000011400 */
[----:B------:R-:W-:Y:S01]  /*07e0*/  FSEL R8, R8, -INF , P0 ;  /* 0xff80000008087808 */ /* 0x000fe20000000000 */
[----:B------:R-:W-:Y:S01]  /*07f0*/  FADD R2, R2, -R9 ;  /* 0x8000000902027221 */ /* 0x000fe20000000000 */
[----:B------:R-:W-:-:S03]  /*0800*/  LEA R4, P1, R0, UR6, 0x2 ;  /* 0x0000000600047c11 */ /* 0x000fc6000f8210ff */
[----:B------:R-:W-:Y:S01]  /*0810*/  FADD R3, R3, -R8 ;  /* 0x8000000803037221 */ /* 0x000fe20000000000 */
[----:B------:R-:W-:-:S05]  /*0820*/  LEA.HI.X R5, R0, UR7, R5, 0x2, P1 ;  /* 0x0000000700057c11 */ /* 0x000fca00088f1405 */
[----:B------:R-:W-:Y:S01]  /*0830*/  STG.E.64 desc[UR4][R4.64], R2 ;  /* 0x0000000204007986 */ /* 0x000fe2000c101b04 */
[----:B------:R-:W-:Y:S05]  /*0840*/  EXIT ;  /* 0x000000000000794d */ /* 0x000fea0003800000 */
.L_x_0:
[----:B------:R-:W-:-:S00]  /*0850*/  BRA `(.L_x_0) ;  /* 0xfffffffc00fc7947 */ /* 0x000fc0000383ffff */
[----:B------:R-:W-:-:S00]  /*0860*/  NOP ;  /* 0x0000000000007918 */ /* 0x000fc00000000000 */
        /* <DEDUP_REMOVED lines=9> */
.L_x_1:


//--------------------- .nv.global.init           --------------------------
	.section	.nv.global.init,"aw",@progbits
.nv.global.init:
	.type		_$_str,@object
	.size		_$_str,(.L_0 - _$_str)
_$_str:
        /*0000*/ 	.byte	0x5f, 0x5f, 0x43, 0x55, 0x44, 0x41, 0x5f, 0x46, 0x54, 0x5a, 0x00
.L_0:


//--------------------- .nv.constant0.triton_poi_fused__log_softmax_27 --------------------------
	.section	.nv.constant0.triton_poi_fused__log_softmax_27,"a",@progbits
	.sectionflags	@""
	.align	4
.nv.constant0.triton_poi_fused__log_softmax_27:
	.zero		548
